//
// Generated by NVIDIA NVVM Compiler
//
// Compiler Build ID: CL-36424714
// Cuda compilation tools, release 13.0, V13.0.88
// Based on NVVM 20.0.0
//

.version 9.0
.target sm_100
.address_size 64

	// .globl	_Z7kconvolPfS_i

.visible .entry _Z7kconvolPfS_i(
	.param .u64 .ptr .align 1 _Z7kconvolPfS_i_param_0,
	.param .u64 .ptr .align 1 _Z7kconvolPfS_i_param_1,
	.param .u32 _Z7kconvolPfS_i_param_2
)
{
	.reg .pred 	%p<11>;
	.reg .b32 	%r<12>;
	.reg .b32 	%f<12>;
	.reg .b64 	%rd<15>;
	.reg .b64 	%fd<3>;

	ld.param.u64 	%rd3, [_Z7kconvolPfS_i_param_0];
	ld.param.u64 	%rd4, [_Z7kconvolPfS_i_param_1];
	ld.param.u32 	%r4, [_Z7kconvolPfS_i_param_2];
	cvta.to.global.u64 	%rd1, %rd4;
	cvta.to.global.u64 	%rd2, %rd3;
	mov.u32 	%r5, %tid.x;
	mov.u32 	%r6, %ctaid.x;
	mov.u32 	%r7, %ntid.x;
	mad.lo.s32 	%r1, %r6, %r7, %r5;
	div.s32 	%r2, %r1, %r4;
	mul.lo.s32 	%r8, %r2, %r4;
	sub.s32 	%r3, %r1, %r8;
	max.s32 	%r9, %r2, %r3;
	setp.ge.s32 	%p1, %r9, %r4;
	@%p1 bra 	$L__BB0_4;
	setp.eq.s32 	%p2, %r3, 0;
	setp.eq.s32 	%p3, %r2, 0;
	or.pred  	%p4, %p3, %p2;
	add.s32 	%r10, %r4, -1;
	setp.eq.s32 	%p5, %r3, %r10;
	setp.eq.s32 	%p6, %r2, %r10;
	or.pred  	%p7, %p6, %p5;
	or.pred  	%p9, %p4, %p7;
	not.pred 	%p10, %p9;
	@%p10 bra 	$L__BB0_3;
	mul.wide.s32 	%rd12, %r1, 4;
	add.s64 	%rd13, %rd2, %rd12;
	ld.global.f32 	%f11, [%rd13];
	add.s64 	%rd14, %rd1, %rd12;
	st.global.f32 	[%rd14], %f11;
	bra.uni 	$L__BB0_4;
$L__BB0_3:
	sub.s32 	%r11, %r1, %r4;
	mul.wide.s32 	%rd5, %r11, 4;
	add.s64 	%rd6, %rd2, %rd5;
	ld.global.f32 	%f1, [%rd6];
	mul.wide.s32 	%rd7, %r4, 4;
	add.s64 	%rd8, %rd6, %rd7;
	ld.global.f32 	%f2, [%rd8+-4];
	add.f32 	%f3, %f1, %f2;
	ld.global.f32 	%f4, [%rd8];
	add.f32 	%f5, %f3, %f4;
	ld.global.f32 	%f6, [%rd8+4];
	add.f32 	%f7, %f5, %f6;
	add.s64 	%rd9, %rd8, %rd7;
	ld.global.f32 	%f8, [%rd9];
	add.f32 	%f9, %f7, %f8;
	cvt.f64.f32 	%fd1, %f9;
	mul.f64 	%fd2, %fd1, 0d3FC999999999999A;
	cvt.rn.f32.f64 	%f10, %fd2;
	mul.wide.s32 	%rd10, %r1, 4;
	add.s64 	%rd11, %rd1, %rd10;
	st.global.f32 	[%rd11], %f10;
$L__BB0_4:
	ret;

}


// ===== COMPILED SASS (sm_100) =====

	.target	sm_100

	.elftype	@"ET_EXEC"


//--------------------- .note.nv.tkinfo           --------------------------
	.section	.note.nv.tkinfo,"",@"SHT_NOTE"
	.sectionflags	@"SHF_NOTE_NV_TKINFO"
	.tkinfo
        /*0018*/ 	.word	0x00000002
        /*0030*/ 	.string	""
        /*0030*/ 	.string	"ptxas"
        /*0030*/ 	.string	"Cuda compilation tools, release 13.0, V13.0.88"
        /*0030*/ 	.string	"Build cuda_13.0.r13.0/compiler.36424714_0"
        /*0030*/ 	.string	"-arch sm_100 -m 64 "



//--------------------- .note.nv.cuinfo           --------------------------
	.section	.note.nv.cuinfo,"",@"SHT_NOTE"
	.sectionflags	@"SHF_NOTE_NV_CUINFO"
        /*0018*/ 	.short	0x0002
        /*001a*/ 	.short	0x0064
        /*001c*/ 	.short	0x0082
	.zero		2


//--------------------- .nv.info                  --------------------------
	.section	.nv.info,"",@"SHT_CUDA_INFO"
	.align	4


	//----- nvinfo : EIATTR_REGCOUNT
	.align		4
        /*0000*/ 	.byte	0x04, 0x2f
        /*0002*/ 	.short	(.L_1 - .L_0)
	.align		4
.L_0:
        /*0004*/ 	.word	index@(_Z7kconvolPfS_i)
        /*0008*/ 	.word	0x0000000e


	//----- nvinfo : EIATTR_FRAME_SIZE
	.align		4
.L_1:
        /*000c*/ 	.byte	0x04, 0x11
        /*000e*/ 	.short	(.L_3 - .L_2)
	.align		4
.L_2:
        /*0010*/ 	.word	index@(_Z7kconvolPfS_i)
        /*0014*/ 	.word	0x00000000


	//----- nvinfo : EIATTR_MIN_STACK_SIZE
	.align		4
.L_3:
        /*0018*/ 	.byte	0x04, 0x12
        /*001a*/ 	.short	(.L_5 - .L_4)
	.align		4
.L_4:
        /*001c*/ 	.word	index@(_Z7kconvolPfS_i)
        /*0020*/ 	.word	0x00000000
.L_5:


//--------------------- .nv.compat                --------------------------
	.section	.nv.compat,"",@"SHT_CUDA_COMPAT_INFO"
	.align	4
        /*0000*/ 	.byte	0x02, 0x09, 0x00, 0x00, 0x02, 0x02, 0x01, 0x00, 0x02, 0x05, 0x05, 0x00, 0x03, 0x07, 0x01, 0x01
        /*0010*/ 	.byte	0x02, 0x03, 0x00, 0x00, 0x02, 0x06, 0x01, 0x00, 0x04, 0x0b, 0x08, 0x00, 0x01, 0x00, 0x00, 0x00
        /*0020*/ 	.byte	0x00, 0x00, 0x00, 0x00


//--------------------- .nv.info._Z7kconvolPfS_i  --------------------------
	.section	.nv.info._Z7kconvolPfS_i,"",@"SHT_CUDA_INFO"
	.sectionflags	@""
	.align	4


	//----- nvinfo : EIATTR_CUDA_API_VERSION
	.align		4
        /*0000*/ 	.byte	0x04, 0x37
        /*0002*/ 	.short	(.L_7 - .L_6)
.L_6:
        /*0004*/ 	.word	0x00000082


	//----- nvinfo : EIATTR_KPARAM_INFO
	.align		4
.L_7:
        /*0008*/ 	.byte	0x04, 0x17
        /*000a*/ 	.short	(.L_9 - .L_8)
.L_8:
        /*000c*/ 	.word	0x00000000
        /*0010*/ 	.short	0x0002
        /*0012*/ 	.short	0x0010
        /*0014*/ 	.byte	0x00, 0xf0, 0x11, 0x00


	//----- nvinfo : EIATTR_KPARAM_INFO
	.align		4
.L_9:
        /*0018*/ 	.byte	0x04, 0x17
        /*001a*/ 	.short	(.L_11 - .L_10)
.L_10:
        /*001c*/ 	.word	0x00000000
        /*0020*/ 	.short	0x0001
        /*0022*/ 	.short	0x0008
        /*0024*/ 	.byte	0x00, 0xf5, 0x21, 0x00


	//----- nvinfo : EIATTR_KPARAM_INFO
	.align		4
.L_11:
        /*0028*/ 	.byte	0x04, 0x17
        /*002a*/ 	.short	(.L_13 - .L_12)
.L_12:
        /*002c*/ 	.word	0x00000000
        /*0030*/ 	.short	0x0000
        /*0032*/ 	.short	0x0000
        /*0034*/ 	.byte	0x00, 0xf5, 0x21, 0x00


	//----- nvinfo : EIATTR_SPARSE_MMA_MASK
	.align		4
.L_13:
        /*0038*/ 	.byte	0x03, 0x50
        /*003a*/ 	.short	0x0000


	//----- nvinfo : EIATTR_MAXREG_COUNT
	.align		4
        /*003c*/ 	.byte	0x03, 0x1b
        /*003e*/ 	.short	0x00ff


	//----- nvinfo : EIATTR_MERCURY_ISA_VERSION
	.align		4
        /*0040*/ 	.byte	0x03, 0x5f
        /*0042*/ 	.short	0x0101


	//----- nvinfo : EIATTR_VRC_CTA_INIT_COUNT
	.align		4
        /*0044*/ 	.byte	0x02, 0x4a
	.zero		1
	.zero		1


	//----- nvinfo : EIATTR_EXIT_INSTR_OFFSETS
	.align		4
        /*0048*/ 	.byte	0x04, 0x1c
        /*004a*/ 	.short	(.L_15 - .L_14)


	//   ....[0]....
.L_14:
        /*004c*/ 	.word	0x00000210


	//   ....[1]....
        /*0050*/ 	.word	0x00000300


	//   ....[2]....
        /*0054*/ 	.word	0x00000470


	//----- nvinfo : EIATTR_CRS_STACK_SIZE
	.align		4
.L_15:
        /*0058*/ 	.byte	0x04, 0x1e
        /*005a*/ 	.short	(.L_17 - .L_16)
.L_16:
        /*005c*/ 	.word	0x00000000


	//----- nvinfo : EIATTR_CBANK_PARAM_SIZE
	.align		4
.L_17:
        /*0060*/ 	.byte	0x03, 0x19
        /*0062*/ 	.short	0x0014


	//----- nvinfo : EIATTR_PARAM_CBANK
	.align		4
        /*0064*/ 	.byte	0x04, 0x0a
        /*0066*/ 	.short	(.L_19 - .L_18)
	.align		4
.L_18:
        /*0068*/ 	.word	index@(.nv.constant0._Z7kconvolPfS_i)
        /*006c*/ 	.short	0x0380
        /*006e*/ 	.short	0x0014


	//----- nvinfo : EIATTR_SW_WAR
	.align		4
.L_19:
        /*0070*/ 	.byte	0x04, 0x36
        /*0072*/ 	.short	(.L_21 - .L_20)
.L_20:
        /*0074*/ 	.word	0x00000008
.L_21:


//--------------------- .nv.callgraph             --------------------------
	.section	.nv.callgraph,"",@"SHT_CUDA_CALLGRAPH"
	.align	4
	.sectionentsize	8
	.align		4
        /*0000*/ 	.word	0x00000000
	.align		4
        /*0004*/ 	.word	0xffffffff
	.align		4
        /*0008*/ 	.word	0x00000000
	.align		4
        /*000c*/ 	.word	0xfffffffe
	.align		4
        /*0010*/ 	.word	0x00000000
	.align		4
        /*0014*/ 	.word	0xfffffffd
	.align		4
        /*0018*/ 	.word	0x00000000
	.align		4
        /*001c*/ 	.word	0xfffffffc


//--------------------- .text._Z7kconvolPfS_i     --------------------------
	.section	.text._Z7kconvolPfS_i,"ax",@progbits
	.align	128
        .global         _Z7kconvolPfS_i
        .type           _Z7kconvolPfS_i,@function
        .size           _Z7kconvolPfS_i,(.L_x_2 - _Z7kconvolPfS_i)
        .other          _Z7kconvolPfS_i,@"STO_CUDA_ENTRY STV_DEFAULT"
_Z7kconvolPfS_i:
.text._Z7kconvolPfS_i:
[----:B------:R-:W-:Y:S08]  /*0000*/  LDC R1, c[0x0][0x37c] ;  /* 0x0000df00ff017b82 */ /* 0x000ff00000000800 */
[----:B------:R-:W0:Y:S01]  /*0010*/  LDC R3, c[0x0][0x390] ;  /* 0x0000e400ff037b82 */ /* 0x000e220000000800 */
[----:B------:R-:W1:Y:S07]  /*0020*/  S2R R0, SR_TID.X ;  /* 0x0000000000007919 */ /* 0x000e6e0000002100 */
[----:B------:R-:W1:Y:S08]  /*0030*/  S2UR UR4, SR_CTAID.X ;  /* 0x00000000000479c3 */ /* 0x000e700000002500 */
[----:B------:R-:W1:Y:S01]  /*0040*/  LDC R7, c[0x0][0x360] ;  /* 0x0000d800ff077b82 */ /* 0x000e620000000800 */
[----:B0-----:R-:W-:-:S04]  /*0050*/  IABS R9, R3 ;  /* 0x0000000300097213 */ /* 0x001fc80000000000 */
[----:B------:R-:W0:Y:S01]  /*0060*/  I2F.RP R2, R9 ;  /* 0x0000000900027306 */ /* 0x000e220000209400 */
[----:B-1----:R-:W-:-:S07]  /*0070*/  IMAD R0, R7, UR4, R0 ;  /* 0x0000000407007c24 */ /* 0x002fce000f8e0200 */
[----:B0-----:R-:W0:Y:S02]  /*0080*/  MUFU.RCP R2, R2 ;  /* 0x0000000200027308 */ /* 0x001e240000001000 */
[----:B0-----:R-:W-:Y:S02]  /*0090*/  IADD3 R4, PT, PT, R2, 0xffffffe, RZ ;  /* 0x0ffffffe02047810 */ /* 0x001fe40007ffe0ff */
[----:B------:R-:W-:-:S04]  /*00a0*/  IABS R2, R0 ;  /* 0x0000000000027213 */ /* 0x000fc80000000000 */
[----:B------:R0:W1:Y:S02]  /*00b0*/  F2I.FTZ.U32.TRUNC.NTZ R5, R4 ;  /* 0x0000000400057305 */ /* 0x000064000021f000 */
[----:B0-----:R-:W-:Y:S01]  /*00c0*/  IMAD.MOV.U32 R4, RZ, RZ, RZ ;  /* 0x000000ffff047224 */ /* 0x001fe200078e00ff */
[----:B-1----:R-:W-:-:S05]  /*00d0*/  IADD3 R6, PT, PT, RZ, -R5, RZ ;  /* 0x80000005ff067210 */ /* 0x002fca0007ffe0ff */
[----:B------:R-:W-:-:S04]  /*00e0*/  IMAD R7, R6, R9, RZ ;  /* 0x0000000906077224 */ /* 0x000fc800078e02ff */
[----:B------:R-:W-:-:S06]  /*00f0*/  IMAD.HI.U32 R5, R5, R7, R4 ;  /* 0x0000000705057227 */ /* 0x000fcc00078e0004 */
[----:B------:R-:W-:-:S05]  /*0100*/  IMAD.HI.U32 R5, R5, R2, RZ ;  /* 0x0000000205057227 */ /* 0x000fca00078e00ff */
[----:B------:R-:W-:-:S05]  /*0110*/  IADD3 R6, PT, PT, -R5, RZ, RZ ;  /* 0x000000ff05067210 */ /* 0x000fca0007ffe1ff */
[----:B------:R-:W-:-:S05]  /*0120*/  IMAD R2, R9, R6, R2 ;  /* 0x0000000609027224 */ /* 0x000fca00078e0202 */
[----:B------:R-:W-:-:S13]  /*0130*/  ISETP.GT.U32.AND P2, PT, R9, R2, PT ;  /* 0x000000020900720c */ /* 0x000fda0003f44070 */
[----:B------:R-:W-:Y:S01]  /*0140*/  @!P2 IMAD.IADD R2, R2, 0x1, -R9 ;  /* 0x000000010202a824 */ /* 0x000fe200078e0a09 */
[----:B------:R-:W-:Y:S02]  /*0150*/  @!P2 IADD3 R5, PT, PT, R5, 0x1, RZ ;  /* 0x000000010505a810 */ /* 0x000fe40007ffe0ff */
[----:B------:R-:W-:Y:S02]  /*0160*/  ISETP.NE.AND P2, PT, R3, RZ, PT ;  /* 0x000000ff0300720c */ /* 0x000fe40003f45270 */
[----:B------:R-:W-:Y:S02]  /*0170*/  ISETP.GE.U32.AND P0, PT, R2, R9, PT ;  /* 0x000000090200720c */ /* 0x000fe40003f06070 */
[----:B------:R-:W-:-:S04]  /*0180*/  LOP3.LUT R2, R0, R3, RZ, 0x3c, !PT ;  /* 0x0000000300027212 */ /* 0x000fc800078e3cff */
[----:B------:R-:W-:-:S07]  /*0190*/  ISETP.GE.AND P1, PT, R2, RZ, PT ;  /* 0x000000ff0200720c */ /* 0x000fce0003f26270 */
[----:B------:R-:W-:-:S06]  /*01a0*/  @P0 VIADD R5, R5, 0x1 ;  /* 0x0000000105050836 */ /* 0x000fcc0000000000 */
[----:B------:R-:W-:Y:S02]  /*01b0*/  @!P1 IADD3 R5, PT, PT, -R5, RZ, RZ ;  /* 0x000000ff05059210 */ /* 0x000fe40007ffe1ff */
[----:B------:R-:W-:-:S05]  /*01c0*/  @!P2 LOP3.LUT R5, RZ, R3, RZ, 0x33, !PT ;  /* 0x00000003ff05a212 */ /* 0x000fca00078e33ff */
[----:B------:R-:W-:-:S04]  /*01d0*/  IMAD.MOV R2, RZ, RZ, -R5 ;  /* 0x000000ffff027224 */ /* 0x000fc800078e0a05 */
[----:B------:R-:W-:-:S05]  /*01e0*/  IMAD R4, R3, R2, R0 ;  /* 0x0000000203047224 */ /* 0x000fca00078e0200 */
[----:B------:R-:W-:-:S04]  /*01f0*/  VIMNMX R2, PT, PT, R5, R4, !PT ;  /* 0x0000000405027248 */ /* 0x000fc80007fe0100 */
[----:B------:R-:W-:-:S13]  /*0200*/  ISETP.GE.AND P0, PT, R2, R3, PT ;  /* 0x000000030200720c */ /* 0x000fda0003f06270 */
[----:B------:R-:W-:Y:S05]  /*0210*/  @P0 EXIT ;  /* 0x000000000000094d */ /* 0x000fea0003800000 */
[----:B------:R-:W-:Y:S01]  /*0220*/  IADD3 R2, PT, PT, R3, -0x1, RZ ;  /* 0xffffffff03027810 */ /* 0x000fe20007ffe0ff */
[----:B------:R-:W0:Y:S01]  /*0230*/  LDCU.64 UR4, c[0x0][0x358] ;  /* 0x00006b00ff0477ac */ /* 0x000e220008000a00 */
[C---:B------:R-:W-:Y:S02]  /*0240*/  ISETP.NE.AND P0, PT, R4.reuse, RZ, PT ;  /* 0x000000ff0400720c */ /* 0x040fe40003f05270 */
[-C--:B------:R-:W-:Y:S02]  /*0250*/  ISETP.NE.AND P1, PT, R4, R2.reuse, PT ;  /* 0x000000020400720c */ /* 0x080fe40003f25270 */
[C---:B------:R-:W-:Y:S02]  /*0260*/  ISETP.EQ.OR P0, PT, R5.reuse, RZ, !P0 ;  /* 0x000000ff0500720c */ /* 0x040fe40004702670 */
[----:B------:R-:W-:-:S04]  /*0270*/  ISETP.EQ.OR P1, PT, R5, R2, !P1 ;  /* 0x000000020500720c */ /* 0x000fc80004f22670 */
[----:B------:R-:W-:-:S13]  /*0280*/  PLOP3.LUT P0, PT, P0, P1, PT, 0xf8, 0x8f ;  /* 0x00000000008f781c */ /* 0x000fda0000703f70 */
[----:B0-----:R-:W-:Y:S05]  /*0290*/  @!P0 BRA `(.L_x_0) ;  /* 0x00000000001c8947 */ /* 0x001fea0003800000 */
[----:B------:R-:W0:Y:S08]  /*02a0*/  LDC.64 R2, c[0x0][0x380] ;  /* 0x0000e000ff027b82 */ /* 0x000e300000000a00 */
[----:B------:R-:W1:Y:S01]  /*02b0*/  LDC.64 R4, c[0x0][0x388] ;  /* 0x0000e200ff047b82 */ /* 0x000e620000000a00 */
[----:B0-----:R-:W-:-:S06]  /*02c0*/  IMAD.WIDE R2, R0, 0x4, R2 ;  /* 0x0000000400027825 */ /* 0x001fcc00078e0202 */
[----:B------:R-:W2:Y:S01]  /*02d0*/  LDG.E R3, desc[UR4][R2.64] ;  /* 0x0000000402037981 */ /* 0x000ea2000c1e1900 */
[----:B-1----:R-:W-:-:S05]  /*02e0*/  IMAD.WIDE R4, R0, 0x4, R4 ;  /* 0x0000000400047825 */ /* 0x002fca00078e0204 */
[----:B--2---:R-:W-:Y:S01]  /*02f0*/  STG.E desc[UR4][R4.64], R3 ;  /* 0x0000000304007986 */ /* 0x004fe2000c101904 */
[----:B------:R-:W-:Y:S05]  /*0300*/  EXIT ;  /* 0x000000000000794d */ /* 0x000fea0003800000 */
.L_x_0:
[----:B------:R-:W0:Y:S01]  /*0310*/  LDC.64 R4, c[0x0][0x380] ;  /* 0x0000e000ff047b82 */ /* 0x000e220000000a00 */
[----:B------:R-:W-:-:S04]  /*0320*/  IMAD.IADD R7, R0, 0x1, -R3 ;  /* 0x0000000100077824 */ /* 0x000fc800078e0a03 */
[----:B0-----:R-:W-:-:S04]  /*0330*/  IMAD.WIDE R4, R7, 0x4, R4 ;  /* 0x0000000407047825 */ /* 0x001fc800078e0204 */
[C---:B------:R-:W-:Y:S02]  /*0340*/  IMAD.WIDE R6, R3.reuse, 0x4, R4 ;  /* 0x0000000403067825 */ /* 0x040fe400078e0204 */
[----:B------:R-:W2:Y:S04]  /*0350*/  LDG.E R4, desc[UR4][R4.64] ;  /* 0x0000000404047981 */ /* 0x000ea8000c1e1900 */
[----:B------:R-:W2:Y:S01]  /*0360*/  LDG.E R9, desc[UR4][R6.64+-0x4] ;  /* 0xfffffc0406097981 */ /* 0x000ea2000c1e1900 */
[----:B------:R-:W-:-:S03]  /*0370*/  IMAD.WIDE R2, R3, 0x4, R6 ;  /* 0x0000000403027825 */ /* 0x000fc600078e0206 */
[----:B------:R-:W3:Y:S04]  /*0380*/  LDG.E R8, desc[UR4][R6.64] ;  /* 0x0000000406087981 */ /* 0x000ee8000c1e1900 */
[----:B------:R-:W4:Y:S04]  /*0390*/  LDG.E R11, desc[UR4][R6.64+0x4] ;  /* 0x00000404060b7981 */ /* 0x000f28000c1e1900 */
[----:B------:R-:W5:Y:S01]  /*03a0*/  LDG.E R3, desc[UR4][R2.64] ;  /* 0x0000000402037981 */ /* 0x000f62000c1e1900 */
[----:B------:R-:W-:Y:S01]  /*03b0*/  UMOV UR6, 0x9999999a ;  /* 0x9999999a00067882 */ /* 0x000fe20000000000 */
[----:B------:R-:W-:Y:S01]  /*03c0*/  UMOV UR7, 0x3fc99999 ;  /* 0x3fc9999900077882 */ /* 0x000fe20000000000 */
[----:B--2---:R-:W-:-:S02]  /*03d0*/  FADD R9, R4, R9 ;  /* 0x0000000904097221 */ /* 0x004fc40000000000 */
[----:B------:R-:W0:Y:S02]  /*03e0*/  LDC.64 R4, c[0x0][0x388] ;  /* 0x0000e200ff047b82 */ /* 0x000e240000000a00 */
[----:B---3--:R-:W-:-:S04]  /*03f0*/  FADD R8, R9, R8 ;  /* 0x0000000809087221 */ /* 0x008fc80000000000 */
[----:B----4-:R-:W-:-:S04]  /*0400*/  FADD R8, R8, R11 ;  /* 0x0000000b08087221 */ /* 0x010fc80000000000 */
[----:B-----5:R-:W-:-:S04]  /*0410*/  FADD R10, R8, R3 ;  /* 0x00000003080a7221 */ /* 0x020fc80000000000 */
[----:B------:R-:W1:Y:S01]  /*0420*/  F2F.F64.F32 R8, R10 ;  /* 0x0000000a00087310 */ /* 0x000e620000201800 */
[----:B0-----:R-:W-:Y:S01]  /*0430*/  IMAD.WIDE R4, R0, 0x4, R4 ;  /* 0x0000000400047825 */ /* 0x001fe200078e0204 */
[----:B-1----:R-:W-:-:S10]  /*0440*/  DMUL R8, R8, UR6 ;  /* 0x0000000608087c28 */ /* 0x002fd40008000000 */
[----:B------:R-:W0:Y:S02]  /*0450*/  F2F.F32.F64 R9, R8 ;  /* 0x0000000800097310 */ /* 0x000e240000301000 */
[----:B0-----:R-:W-:Y:S01]  /*0460*/  STG.E desc[UR4][R4.64], R9 ;  /* 0x0000000904007986 */ /* 0x001fe2000c101904 */
[----:B------:R-:W-:Y:S05]  /*0470*/  EXIT ;  /* 0x000000000000794d */ /* 0x000fea0003800000 */
.L_x_1:
[----:B------:R-:W-:-:S00]  /*0480*/  BRA `(.L_x_1) ;  /* 0xfffffffc00fc7947 */ /* 0x000fc0000383ffff */
[----:B------:R-:W-:-:S00]  /*0490*/  NOP ;  /* 0x0000000000007918 */ /* 0x000fc00000000000 */
        /* <DEDUP_REMOVED lines=14> */
.L_x_2:


//--------------------- .nv.shared.reserved.0     --------------------------
	.section	.nv.shared.reserved.0,"aw",@nobits
	.weak		__nv_reservedSMEM_offset_0_alias
	.size		__nv_reservedSMEM_offset_0_alias, 0, 64
	.other		__nv_reservedSMEM_offset_0_alias,@"STO_CUDA_RESERVED_SHARED STV_DEFAULT"
__nv_reservedSMEM_offset_0_alias:
	.zero		0
	.zero		64


//--------------------- .nv.constant0._Z7kconvolPfS_i --------------------------
	.section	.nv.constant0._Z7kconvolPfS_i,"a",@progbits
	.sectionflags	@""
	.align	4
.nv.constant0._Z7kconvolPfS_i:
	.zero		916


//--------------------- SYMBOLS --------------------------

	.type		.nv.reservedSmem.offset0,@object
	.size		.nv.reservedSmem.offset0,0x4
